	.headerflags	@"EF_CUDA_TEXMODE_UNIFIED EF_CUDA_64BIT_ADDRESS EF_CUDA_ACCELERATORS EF_CUDA_SM90 EF_CUDA_VIRTUAL_SM(EF_CUDA_SM90)"
	.elftype	@"ET_EXEC"


//--------------------- .nv.info                  --------------------------
	.section	.nv.info,"",@"SHT_CUDA_INFO"
	.align	4


	//----- nvinfo : EIATTR_REGCOUNT
	.align		4
        /*0000*/ 	.byte	0x04, 0x2f
        /*0002*/ 	.short	(.L_1 - .L_0)
	.align		4
.L_0:
        /*0004*/ 	.word	index@(triton_poi_fused_cat_3)
        /*0008*/ 	.word	0x00000012


	//----- nvinfo : EIATTR_MIN_STACK_SIZE
	.align		4
.L_1:
        /*000c*/ 	.byte	0x04, 0x12
        /*000e*/ 	.short	(.L_3 - .L_2)
	.align		4
.L_2:
        /*0010*/ 	.word	index@(triton_poi_fused_cat_3)
        /*0014*/ 	.word	0x00000000


	//----- nvinfo : EIATTR_FRAME_SIZE
	.align		4
.L_3:
        /*0018*/ 	.byte	0x04, 0x11
        /*001a*/ 	.short	(.L_5 - .L_4)
	.align		4
.L_4:
        /*001c*/ 	.word	index@(triton_poi_fused_cat_3)
        /*0020*/ 	.word	0x00000000


	//----- nvinfo : EIATTR_MIN_STACK_SIZE
	.align		4
.L_5:
        /*0024*/ 	.byte	0x04, 0x12
        /*0026*/ 	.short	(.L_7 - .L_6)
	.align		4
.L_6:
        /*0028*/ 	.word	index@(triton_poi_fused_cat_3)
        /*002c*/ 	.word	0x00000000
.L_7:


//--------------------- .nv.info.triton_poi_fused_cat_3 --------------------------
	.section	.nv.info.triton_poi_fused_cat_3,"",@"SHT_CUDA_INFO"
	.sectionflags	@""
	.align	4


	//----- nvinfo : EIATTR_CUDA_API_VERSION
	.align		4
        /*0000*/ 	.byte	0x04, 0x37
        /*0002*/ 	.short	(.L_9 - .L_8)
.L_8:
        /*0004*/ 	.word	0x0000007c


	//----- nvinfo : EIATTR_KPARAM_INFO
	.align		4
.L_9:
        /*0008*/ 	.byte	0x04, 0x17
        /*000a*/ 	.short	(.L_11 - .L_10)
.L_10:
        /*000c*/ 	.word	0x00000000
        /*0010*/ 	.short	0x0003
        /*0012*/ 	.short	0x0018
        /*0014*/ 	.byte	0x00, 0xf0, 0x11, 0x00


	//----- nvinfo : EIATTR_KPARAM_INFO
	.align		4
.L_11:
        /*0018*/ 	.byte	0x04, 0x17
        /*001a*/ 	.short	(.L_13 - .L_12)
.L_12:
        /*001c*/ 	.word	0x00000000
        /*0020*/ 	.short	0x0002
        /*0022*/ 	.short	0x0010
        /*0024*/ 	.byte	0x00, 0xf4, 0x21, 0x00


	//----- nvinfo : EIATTR_KPARAM_INFO
	.align		4
.L_13:
        /*0028*/ 	.byte	0x04, 0x17
        /*002a*/ 	.short	(.L_15 - .L_14)
.L_14:
        /*002c*/ 	.word	0x00000000
        /*0030*/ 	.short	0x0001
        /*0032*/ 	.short	0x0008
        /*0034*/ 	.byte	0x00, 0xf4, 0x21, 0x00


	//----- nvinfo : EIATTR_KPARAM_INFO
	.align		4
.L_15:
        /*0038*/ 	.byte	0x04, 0x17
        /*003a*/ 	.short	(.L_17 - .L_16)
.L_16:
        /*003c*/ 	.word	0x00000000
        /*0040*/ 	.short	0x0000
        /*0042*/ 	.short	0x0000
        /*0044*/ 	.byte	0x00, 0xf4, 0x21, 0x00


	//----- nvinfo : EIATTR_SPARSE_MMA_MASK
	.align		4
.L_17:
        /*0048*/ 	.byte	0x03, 0x50
        /*004a*/ 	.short	0x0000


	//----- nvinfo : EIATTR_MAXREG_COUNT
	.align		4
        /*004c*/ 	.byte	0x03, 0x1b
        /*004e*/ 	.short	0x00ff


	//----- nvinfo : EIATTR_EXIT_INSTR_OFFSETS
	.align		4
        /*0050*/ 	.byte	0x04, 0x1c
        /*0052*/ 	.short	(.L_19 - .L_18)


	//   ....[0]....
.L_18:
        /*0054*/ 	.word	0x00000620


	//   ....[1]....
        /*0058*/ 	.word	0x00000640


	//----- nvinfo : EIATTR_REQNTID
	.align		4
.L_19:
        /*005c*/ 	.byte	0x04, 0x10
        /*005e*/ 	.short	(.L_21 - .L_20)
.L_20:
        /*0060*/ 	.word	0x00000080
        /*0064*/ 	.word	0x00000001
        /*0068*/ 	.word	0x00000001


	//----- nvinfo : EIATTR_CBANK_PARAM_SIZE
	.align		4
.L_21:
        /*006c*/ 	.byte	0x03, 0x19
        /*006e*/ 	.short	0x001c


	//----- nvinfo : EIATTR_PARAM_CBANK
	.align		4
        /*0070*/ 	.byte	0x04, 0x0a
        /*0072*/ 	.short	(.L_23 - .L_22)
	.align		4
.L_22:
        /*0074*/ 	.word	index@(.nv.constant0.triton_poi_fused_cat_3)
        /*0078*/ 	.short	0x0210
        /*007a*/ 	.short	0x001c


	//----- nvinfo : EIATTR_SW_WAR
	.align		4
.L_23:
        /*007c*/ 	.byte	0x04, 0x36
        /*007e*/ 	.short	(.L_25 - .L_24)
.L_24:
        /*0080*/ 	.word	0x00000008
.L_25:


//--------------------- .nv.callgraph             --------------------------
	.section	.nv.callgraph,"",@"SHT_CUDA_CALLGRAPH"
	.align	4
	.sectionentsize	8
	.align		4
        /*0000*/ 	.word	0x00000000
	.align		4
        /*0004*/ 	.word	0xffffffff
	.align		4
        /*0008*/ 	.word	0x00000000
	.align		4
        /*000c*/ 	.word	0xfffffffe
	.align		4
        /*0010*/ 	.word	0x00000000
	.align		4
        /*0014*/ 	.word	0xfffffffd
	.align		4
        /*0018*/ 	.word	0x00000000
	.align		4
        /*001c*/ 	.word	0xfffffffc


//--------------------- .text.triton_poi_fused_cat_3 --------------------------
	.section	.text.triton_poi_fused_cat_3,"ax",@progbits
	.align	128
        .global         triton_poi_fused_cat_3
        .type           triton_poi_fused_cat_3,@function
        .size           triton_poi_fused_cat_3,(.L_x_1 - triton_poi_fused_cat_3)
        .other          triton_poi_fused_cat_3,@"STO_CUDA_ENTRY STV_DEFAULT"
triton_poi_fused_cat_3:
.text.triton_poi_fused_cat_3:
[----:B------:R-:W0:Y:S02]  /*0000*/  LDC R1, c[0x0][0x28] ;  /* 0x00000a00ff017b82 */ /* 0x000e240000000800 */
[----:B------:R-:W1:Y:S01]  /*0010*/  S2R R0, SR_TID.X ;  /* 0x0000000000007919 */ /* 0x000e620000002100 */
[----:B------:R-:W2:Y:S01]  /*0020*/  LDC.64 R6, c[0x0][0x210] ;  /* 0x00008400ff067b82 */ /* 0x000ea20000000a00 */
[----:B------:R-:W-:Y:S01]  /*0030*/  ULDC.64 UR4, c[0x0][0x208] ;  /* 0x0000820000047ab9 */ /* 0x000fe20000000a00 */
[----:B------:R-:W-:Y:S01]  /*0040*/  ULDC.64 UR6, c[0x0][0x218] ;  /* 0x0000860000067ab9 */ /* 0x000fe20000000a00 */
[----:B------:R-:W3:Y:S01]  /*0050*/  S2R R3, SR_CTAID.X ;  /* 0x0000000000037919 */ /* 0x000ee20000002500 */
[----:B-1----:R-:W-:-:S05]  /*0060*/  IMAD.SHL.U32 R0, R0, 0x2, RZ ;  /* 0x0000000200007824 */ /* 0x002fca00078e00ff */
[----:B------:R-:W-:-:S05]  /*0070*/  LOP3.LUT R0, R0, 0xfe, RZ, 0xc0, !PT ;  /* 0x000000fe00007812 */ /* 0x000fca00078ec0ff */
[----:B---3--:R-:W-:-:S05]  /*0080*/  IMAD R0, R3, 0x100, R0 ;  /* 0x0000010003007824 */ /* 0x008fca00078e0200 */
[----:B------:R-:W-:Y:S02]  /*0090*/  SHF.R.S32.HI R3, RZ, 0x1f, R0 ;  /* 0x0000001fff037819 */ /* 0x000fe40000011400 */
[----:B------:R-:W-:Y:S02]  /*00a0*/  ISETP.GE.AND P0, PT, R0, 0x100, PT ;  /* 0x000001000000780c */ /* 0x000fe40003f06270 */
[CC--:B------:R-:W-:Y:S02]  /*00b0*/  LEA.HI R2, R3.reuse, R0.reuse, RZ, 0x4 ;  /* 0x0000000003027211 */ /* 0x0c0fe400078f20ff */
[----:B------:R-:W-:Y:S02]  /*00c0*/  LEA.HI R5, R3, R0, RZ, 0x6 ;  /* 0x0000000003057211 */ /* 0x000fe400078f30ff */
[----:B------:R-:W-:Y:S02]  /*00d0*/  SHF.R.S32.HI R4, RZ, 0x4, R2 ;  /* 0x00000004ff047819 */ /* 0x000fe40000011402 */
[----:B------:R-:W-:-:S02]  /*00e0*/  SHF.R.S32.HI R8, RZ, 0x6, R5 ;  /* 0x00000006ff087819 */ /* 0x000fc40000011405 */
[----:B------:R-:W-:Y:S02]  /*00f0*/  LEA.HI R3, R4, R4, RZ, 0x2 ;  /* 0x0000000404037211 */ /* 0x000fe400078f10ff */
[----:B------:R-:W-:Y:S01]  /*0100*/  LOP3.LUT R5, R5, 0xffffffc0, RZ, 0xc0, !PT ;  /* 0xffffffc005057812 */ /* 0x000fe200078ec0ff */
[----:B------:R-:W-:Y:S01]  /*0110*/  IMAD.SHL.U32 R9, R8, 0x20, RZ ;  /* 0x0000002008097824 */ /* 0x000fe200078e00ff */
[----:B------:R-:W-:-:S04]  /*0120*/  LOP3.LUT R3, R3, 0xfffffffc, RZ, 0xc0, !PT ;  /* 0xfffffffc03037812 */ /* 0x000fc800078ec0ff */
[----:B------:R-:W-:Y:S02]  /*0130*/  IADD3 R3, R4, -R3, RZ ;  /* 0x8000000304037210 */ /* 0x000fe40007ffe0ff */
[----:B------:R-:W-:Y:S02]  /*0140*/  IADD3 R11, R9, R0, -R5 ;  /* 0x00000000090b7210 */ /* 0x000fe40007ffe805 */
[C---:B------:R-:W-:Y:S01]  /*0150*/  ISETP.GE.AND P1, PT, R3.reuse, 0x2, PT ;  /* 0x000000020300780c */ /* 0x040fe20003f26270 */
[----:B------:R-:W-:Y:S01]  /*0160*/  IMAD.SHL.U32 R8, R3, 0x10, RZ ;  /* 0x0000001003087824 */ /* 0x000fe200078e00ff */
[----:B------:R-:W-:Y:S01]  /*0170*/  LOP3.LUT R5, R2, 0xfffffff0, RZ, 0xc0, !PT ;  /* 0xfffffff002057812 */ /* 0x000fe200078ec0ff */
[----:B--2---:R-:W-:Y:S01]  /*0180*/  IMAD.WIDE R6, R11, 0x4, R6 ;  /* 0x000000040b067825 */ /* 0x004fe200078e0206 */
[C---:B------:R-:W-:Y:S02]  /*0190*/  ISETP.LT.AND P3, PT, R0.reuse, 0x100, !P1 ;  /* 0x000001000000780c */ /* 0x040fe40004f61270 */
[----:B------:R-:W-:Y:S01]  /*01a0*/  SHF.R.S32.HI R11, RZ, 0x1f, R9 ;  /* 0x0000001fff0b7819 */ /* 0x000fe20000011409 */
[----:B------:R-:W-:Y:S01]  /*01b0*/  IMAD.IADD R2, R0, 0x1, -R5 ;  /* 0x0000000100027824 */ /* 0x000fe200078e0a05 */
[----:B------:R-:W-:-:S02]  /*01c0*/  CS2R R4, SRZ ;  /* 0x0000000000047805 */ /* 0x000fc4000001ff00 */
[----:B------:R-:W-:Y:S02]  /*01d0*/  ISETP.GT.AND P2, PT, R3, 0x1, !P0 ;  /* 0x000000010300780c */ /* 0x000fe40004744270 */
[----:B------:R-:W-:Y:S02]  /*01e0*/  IADD3 R9, P4, P5, R8, R2, R9 ;  /* 0x0000000208097210 */ /* 0x000fe40007d9e009 */
[----:B------:R-:W-:Y:S02]  /*01f0*/  SHF.R.S32.HI R2, RZ, 0x1f, R2 ;  /* 0x0000001fff027819 */ /* 0x000fe40000011402 */
[----:B------:R-:W-:Y:S01]  /*0200*/  SHF.R.S32.HI R8, RZ, 0x1f, R8 ;  /* 0x0000001fff087819 */ /* 0x000fe20000011408 */
[----:B------:R-:W2:Y:S03]  /*0210*/  @P3 LDG.E.64 R4, desc[UR4][R6.64] ;  /* 0x0000000406043981 */ /* 0x000ea6000c1e1b00 */
[----:B------:R-:W-:-:S02]  /*0220*/  IADD3.X R2, R8, R2, R11, P4, P5 ;  /* 0x0000000208027210 */ /* 0x000fc400027ea40b */
[----:B------:R-:W-:Y:S02]  /*0230*/  CS2R R10, SRZ ;  /* 0x00000000000a7805 */ /* 0x000fe4000001ff00 */
[----:B------:R-:W-:-:S04]  /*0240*/  LEA R8, P4, R9, UR6, 0x2 ;  /* 0x0000000609087c11 */ /* 0x000fc8000f8810ff */
[----:B------:R-:W-:-:S05]  /*0250*/  LEA.HI.X R9, R9, UR7, R2, 0x2, P4 ;  /* 0x0000000709097c11 */ /* 0x000fca000a0f1402 */
[----:B------:R-:W3:Y:S01]  /*0260*/  @P2 LDG.E.64 R10, desc[UR4][R8.64+-0x80] ;  /* 0xffff8004080a2981 */ /* 0x000ee2000c1e1b00 */
[----:B------:R-:W-:Y:S01]  /*0270*/  HFMA2.MMA R15, -RZ, RZ, 1.625, 0 ;  /* 0x3e800000ff0f7435 */ /* 0x000fe200000001ff */
[----:B--2---:R-:W-:Y:S02]  /*0280*/  SEL R3, R4, RZ, P3 ;  /* 0x000000ff04037207 */ /* 0x004fe40001800000 */
[----:B------:R-:W-:-:S03]  /*0290*/  SEL R4, R5, RZ, P3 ;  /* 0x000000ff05047207 */ /* 0x000fc60001800000 */
[----:B------:R-:W-:Y:S02]  /*02a0*/  FADD R2, RZ, -R3 ;  /* 0x80000003ff027221 */ /* 0x000fe40000000000 */
[----:B------:R-:W-:Y:S02]  /*02b0*/  FADD R5, RZ, -R4 ;  /* 0x80000004ff057221 */ /* 0x000fe40000000000 */
[----:B------:R-:W-:-:S05]  /*02c0*/  FMUL R6, R2, 1.4426950216293334961 ;  /* 0x3fb8aa3b02067820 */ /* 0x000fca0000400000 */
[----:B------:R-:W-:Y:S02]  /*02d0*/  FSETP.GEU.AND P3, PT, R6, -126, PT ;  /* 0xc2fc00000600780b */ /* 0x000fe40003f6e000 */
[----:B---3--:R-:W-:Y:S01]  /*02e0*/  SEL R2, R10, RZ, P2 ;  /* 0x000000ff0a027207 */ /* 0x008fe20001000000 */
[----:B------:R-:W-:Y:S01]  /*02f0*/  FMUL R10, R5, 1.4426950216293334961 ;  /* 0x3fb8aa3b050a7820 */ /* 0x000fe20000400000 */
[----:B------:R-:W-:-:S03]  /*0300*/  SEL R5, R11, RZ, P2 ;  /* 0x000000ff0b057207 */ /* 0x000fc60001000000 */
[----:B------:R-:W-:Y:S01]  /*0310*/  FADD R7, RZ, -R2 ;  /* 0x80000002ff077221 */ /* 0x000fe20000000000 */
[----:B------:R-:W-:-:S03]  /*0320*/  FSETP.GEU.AND P5, PT, R10, -126, PT ;  /* 0xc2fc00000a00780b */ /* 0x000fc60003fae000 */
[----:B------:R-:W-:Y:S01]  /*0330*/  FMUL R11, R7, 1.4426950216293334961 ;  /* 0x3fb8aa3b070b7820 */ /* 0x000fe20000400000 */
[----:B------:R-:W-:Y:S01]  /*0340*/  FADD R7, RZ, -R5 ;  /* 0x80000005ff077221 */ /* 0x000fe20000000000 */
[----:B------:R-:W-:-:S03]  /*0350*/  @!P3 FMUL R6, R6, 0.5 ;  /* 0x3f0000000606b820 */ /* 0x000fc60000400000 */
[----:B------:R-:W-:Y:S01]  /*0360*/  FMUL R13, R7, 1.4426950216293334961 ;  /* 0x3fb8aa3b070d7820 */ /* 0x000fe20000400000 */
[----:B------:R-:W-:Y:S01]  /*0370*/  FSETP.GEU.AND P4, PT, R11, -126, PT ;  /* 0xc2fc00000b00780b */ /* 0x000fe20003f8e000 */
[----:B------:R-:W1:Y:S03]  /*0380*/  MUFU.EX2 R7, R6 ;  /* 0x0000000600077308 */ /* 0x000e660000000800 */
[----:B------:R-:W-:Y:S01]  /*0390*/  FSETP.GEU.AND P2, PT, R13, -126, PT ;  /* 0xc2fc00000d00780b */ /* 0x000fe20003f4e000 */
[----:B------:R-:W-:-:S04]  /*03a0*/  @!P5 FMUL R10, R10, 0.5 ;  /* 0x3f0000000a0ad820 */ /* 0x000fc80000400000 */
[----:B------:R-:W2:Y:S04]  /*03b0*/  MUFU.EX2 R8, R10 ;  /* 0x0000000a00087308 */ /* 0x000ea80000000800 */
[----:B------:R-:W-:Y:S01]  /*03c0*/  @!P4 FMUL R11, R11, 0.5 ;  /* 0x3f0000000b0bc820 */ /* 0x000fe20000400000 */
[----:B-1----:R-:W-:-:S03]  /*03d0*/  @!P3 FMUL R7, R7, R7 ;  /* 0x000000070707b220 */ /* 0x002fc60000400000 */
[----:B------:R-:W-:Y:S01]  /*03e0*/  @!P2 FMUL R13, R13, 0.5 ;  /* 0x3f0000000d0da820 */ /* 0x000fe20000400000 */
[----:B------:R-:W1:Y:S01]  /*03f0*/  MUFU.EX2 R12, R11 ;  /* 0x0000000b000c7308 */ /* 0x000e620000000800 */
[----:B------:R-:W-:Y:S01]  /*0400*/  FADD R9, R7, 1 ;  /* 0x3f80000007097421 */ /* 0x000fe20000000000 */
[----:B--2---:R-:W-:-:S04]  /*0410*/  @!P5 FMUL R8, R8, R8 ;  /* 0x000000080808d220 */ /* 0x004fc80000400000 */
[----:B------:R-:W-:Y:S02]  /*0420*/  FSETP.GT.AND P3, PT, R9, 8.50705917302346158658e+37, PT ;  /* 0x7e8000000900780b */ /* 0x000fe40003f64000 */
[----:B------:R-:W2:Y:S01]  /*0430*/  MUFU.EX2 R7, R13 ;  /* 0x0000000d00077308 */ /* 0x000ea20000000800 */
[----:B------:R-:W-:Y:S01]  /*0440*/  FADD R8, R8, 1 ;  /* 0x3f80000008087421 */ /* 0x000fe20000000000 */
[----:B------:R-:W-:Y:S01]  /*0450*/  FSEL R10, R15, 1, P3 ;  /* 0x3f8000000f0a7808 */ /* 0x000fe20001800000 */
[----:B-1----:R-:W-:-:S03]  /*0460*/  @!P4 FMUL R12, R12, R12 ;  /* 0x0000000c0c0cc220 */ /* 0x002fc60000400000 */
[----:B------:R-:W-:Y:S01]  /*0470*/  FSETP.GT.AND P4, PT, R8, 8.50705917302346158658e+37, PT ;  /* 0x7e8000000800780b */ /* 0x000fe20003f84000 */
[----:B------:R-:W-:-:S04]  /*0480*/  FADD R12, R12, 1 ;  /* 0x3f8000000c0c7421 */ /* 0x000fc80000000000 */
[----:B------:R-:W-:Y:S01]  /*0490*/  @P3 FMUL R9, R9, 0.25 ;  /* 0x3e80000009093820 */ /* 0x000fe20000400000 */
[----:B------:R-:W-:Y:S01]  /*04a0*/  FSEL R11, R15, 1, P4 ;  /* 0x3f8000000f0b7808 */ /* 0x000fe20002000000 */
[----:B--2---:R-:W-:Y:S01]  /*04b0*/  @!P2 FMUL R7, R7, R7 ;  /* 0x000000070707a220 */ /* 0x004fe20000400000 */
[----:B------:R-:W-:-:S03]  /*04c0*/  FSETP.GT.AND P2, PT, R12, 8.50705917302346158658e+37, PT ;  /* 0x7e8000000c00780b */ /* 0x000fc60003f44000 */
[----:B------:R-:W1:Y:S01]  /*04d0*/  MUFU.RCP R9, R9 ;  /* 0x0000000900097308 */ /* 0x000e620000001000 */
[----:B------:R-:W-:Y:S01]  /*04e0*/  FADD R14, R7, 1 ;  /* 0x3f800000070e7421 */ /* 0x000fe20000000000 */
[----:B------:R-:W-:Y:S01]  /*04f0*/  FSEL R13, R15, 1, P2 ;  /* 0x3f8000000f0d7808 */ /* 0x000fe20001000000 */
[----:B------:R-:W-:Y:S01]  /*0500*/  @P4 FMUL R8, R8, 0.25 ;  /* 0x3e80000008084820 */ /* 0x000fe20000400000 */
[----:B------:R-:W2:Y:S02]  /*0510*/  LDC.64 R6, c[0x0][0x220] ;  /* 0x00008800ff067b82 */ /* 0x000ea40000000a00 */
[----:B------:R-:W-:-:S03]  /*0520*/  FSETP.GT.AND P5, PT, R14, 8.50705917302346158658e+37, PT ;  /* 0x7e8000000e00780b */ /* 0x000fc60003fa4000 */
[----:B------:R-:W3:Y:S01]  /*0530*/  MUFU.RCP R8, R8 ;  /* 0x0000000800087308 */ /* 0x000ee20000001000 */
[----:B------:R-:W-:Y:S01]  /*0540*/  FSEL R15, R15, 1, P5 ;  /* 0x3f8000000f0f7808 */ /* 0x000fe20002800000 */
[----:B------:R-:W-:Y:S01]  /*0550*/  @P2 FMUL R12, R12, 0.25 ;  /* 0x3e8000000c0c2820 */ /* 0x000fe20000400000 */
[----:B-1----:R-:W-:-:S05]  /*0560*/  FMUL R10, R9, R10 ;  /* 0x0000000a090a7220 */ /* 0x002fca0000400000 */
[----:B------:R-:W1:Y:S02]  /*0570*/  MUFU.RCP R12, R12 ;  /* 0x0000000c000c7308 */ /* 0x000e640000001000 */
[----:B------:R-:W-:Y:S01]  /*0580*/  @P5 FMUL R14, R14, 0.25 ;  /* 0x3e8000000e0e5820 */ /* 0x000fe20000400000 */
[----:B------:R-:W-:Y:S01]  /*0590*/  FMUL R10, R3, R10 ;  /* 0x0000000a030a7220 */ /* 0x000fe20000400000 */
[----:B---3--:R-:W-:-:S04]  /*05a0*/  FMUL R11, R8, R11 ;  /* 0x0000000b080b7220 */ /* 0x008fc80000400000 */
[----:B------:R-:W3:Y:S01]  /*05b0*/  MUFU.RCP R14, R14 ;  /* 0x0000000e000e7308 */ /* 0x000ee20000001000 */
[----:B------:R-:W-:Y:S01]  /*05c0*/  FMUL R11, R4, R11 ;  /* 0x0000000b040b7220 */ /* 0x000fe20000400000 */
[----:B--2---:R-:W-:-:S04]  /*05d0*/  IMAD.WIDE R6, R0, 0x4, R6 ;  /* 0x0000000400067825 */ /* 0x004fc800078e0206 */
[----:B-1----:R-:W-:-:S04]  /*05e0*/  FMUL R13, R12, R13 ;  /* 0x0000000d0c0d7220 */ /* 0x002fc80000400000 */
[----:B------:R-:W-:Y:S01]  /*05f0*/  @P1 FMUL R10, R2, R13 ;  /* 0x0000000d020a1220 */ /* 0x000fe20000400000 */
[----:B---3--:R-:W-:-:S04]  /*0600*/  FMUL R8, R14, R15 ;  /* 0x0000000f0e087220 */ /* 0x008fc80000400000 */
[----:B------:R-:W-:Y:S01]  /*0610*/  @P1 FMUL R11, R5, R8 ;  /* 0x00000008050b1220 */ /* 0x000fe20000400000 */
[----:B------:R-:W-:Y:S06]  /*0620*/  @P0 EXIT ;  /* 0x000000000000094d */ /* 0x000fec0003800000 */
[----:B------:R-:W-:Y:S01]  /*0630*/  STG.E.64 desc[UR4][R6.64], R10 ;  /* 0x0000000a06007986 */ /* 0x000fe2000c101b04 */
[----:B------:R-:W-:Y:S05]  /*0640*/  EXIT ;  /* 0x000000000000794d */ /* 0x000fea0003800000 */
.L_x_0:
[----:B------:R-:W-:-:S00]  /*0650*/  BRA `(.L_x_0) ;  /* 0xfffffffc00fc7947 */ /* 0x000fc0000383ffff */
[----:B------:R-:W-:-:S00]  /*0660*/  NOP ;  /* 0x0000000000007918 */ /* 0x000fc00000000000 */
        /* <DEDUP_REMOVED lines=9> */
.L_x_1:


//--------------------- .nv.constant0.triton_poi_fused_cat_3 --------------------------
	.section	.nv.constant0.triton_poi_fused_cat_3,"a",@progbits
	.sectionflags	@""
	.align	4
.nv.constant0.triton_poi_fused_cat_3:
	.zero		556
